//
// Generated by NVIDIA NVVM Compiler
//
// Compiler Build ID: CL-36424714
// Cuda compilation tools, release 13.0, V13.0.88
// Based on NVVM 20.0.0
//

.version 9.0
.target sm_100
.address_size 64

	// .globl	_Z12vecMulKernelPKfS0_Pfm

.visible .entry _Z12vecMulKernelPKfS0_Pfm(
	.param .u64 .ptr .align 1 _Z12vecMulKernelPKfS0_Pfm_param_0,
	.param .u64 .ptr .align 1 _Z12vecMulKernelPKfS0_Pfm_param_1,
	.param .u64 .ptr .align 1 _Z12vecMulKernelPKfS0_Pfm_param_2,
	.param .u64 _Z12vecMulKernelPKfS0_Pfm_param_3
)
{
	.reg .pred 	%p<2>;
	.reg .b32 	%r<5>;
	.reg .b32 	%f<4>;
	.reg .b64 	%rd<13>;

	ld.param.u64 	%rd2, [_Z12vecMulKernelPKfS0_Pfm_param_0];
	ld.param.u64 	%rd3, [_Z12vecMulKernelPKfS0_Pfm_param_1];
	ld.param.u64 	%rd4, [_Z12vecMulKernelPKfS0_Pfm_param_2];
	ld.param.u64 	%rd5, [_Z12vecMulKernelPKfS0_Pfm_param_3];
	mov.u32 	%r1, %ctaid.x;
	mov.u32 	%r2, %ntid.x;
	mov.u32 	%r3, %tid.x;
	mad.lo.s32 	%r4, %r1, %r2, %r3;
	cvt.u64.u32 	%rd1, %r4;
	setp.le.u64 	%p1, %rd5, %rd1;
	@%p1 bra 	$L__BB0_2;
	cvta.to.global.u64 	%rd6, %rd2;
	cvta.to.global.u64 	%rd7, %rd3;
	cvta.to.global.u64 	%rd8, %rd4;
	shl.b64 	%rd9, %rd1, 2;
	add.s64 	%rd10, %rd6, %rd9;
	ld.global.f32 	%f1, [%rd10];
	add.s64 	%rd11, %rd7, %rd9;
	ld.global.f32 	%f2, [%rd11];
	mul.f32 	%f3, %f1, %f2;
	add.s64 	%rd12, %rd8, %rd9;
	st.global.f32 	[%rd12], %f3;
$L__BB0_2:
	ret;

}


// ===== COMPILED SASS (sm_100) =====

	.target	sm_100

	.elftype	@"ET_EXEC"


//--------------------- .note.nv.tkinfo           --------------------------
	.section	.note.nv.tkinfo,"",@"SHT_NOTE"
	.sectionflags	@"SHF_NOTE_NV_TKINFO"
	.tkinfo
        /*0018*/ 	.word	0x00000002
        /*0030*/ 	.string	""
        /*0030*/ 	.string	"ptxas"
        /*0030*/ 	.string	"Cuda compilation tools, release 13.0, V13.0.88"
        /*0030*/ 	.string	"Build cuda_13.0.r13.0/compiler.36424714_0"
        /*0030*/ 	.string	"-arch sm_100 -m 64 "



//--------------------- .note.nv.cuinfo           --------------------------
	.section	.note.nv.cuinfo,"",@"SHT_NOTE"
	.sectionflags	@"SHF_NOTE_NV_CUINFO"
        /*0018*/ 	.short	0x0002
        /*001a*/ 	.short	0x0064
        /*001c*/ 	.short	0x0082
	.zero		2


//--------------------- .nv.info                  --------------------------
	.section	.nv.info,"",@"SHT_CUDA_INFO"
	.align	4


	//----- nvinfo : EIATTR_REGCOUNT
	.align		4
        /*0000*/ 	.byte	0x04, 0x2f
        /*0002*/ 	.short	(.L_1 - .L_0)
	.align		4
.L_0:
        /*0004*/ 	.word	index@(_Z12vecMulKernelPKfS0_Pfm)
        /*0008*/ 	.word	0x0000000c


	//----- nvinfo : EIATTR_FRAME_SIZE
	.align		4
.L_1:
        /*000c*/ 	.byte	0x04, 0x11
        /*000e*/ 	.short	(.L_3 - .L_2)
	.align		4
.L_2:
        /*0010*/ 	.word	index@(_Z12vecMulKernelPKfS0_Pfm)
        /*0014*/ 	.word	0x00000000


	//----- nvinfo : EIATTR_MIN_STACK_SIZE
	.align		4
.L_3:
        /*0018*/ 	.byte	0x04, 0x12
        /*001a*/ 	.short	(.L_5 - .L_4)
	.align		4
.L_4:
        /*001c*/ 	.word	index@(_Z12vecMulKernelPKfS0_Pfm)
        /*0020*/ 	.word	0x00000000
.L_5:


//--------------------- .nv.compat                --------------------------
	.section	.nv.compat,"",@"SHT_CUDA_COMPAT_INFO"
	.align	4
        /*0000*/ 	.byte	0x02, 0x09, 0x00, 0x00, 0x02, 0x02, 0x01, 0x00, 0x02, 0x05, 0x05, 0x00, 0x03, 0x07, 0x01, 0x01
        /*0010*/ 	.byte	0x02, 0x03, 0x00, 0x00, 0x02, 0x06, 0x01, 0x00, 0x04, 0x0b, 0x08, 0x00, 0x09, 0x00, 0x00, 0x00
        /*0020*/ 	.byte	0x00, 0x00, 0x00, 0x00


//--------------------- .nv.info._Z12vecMulKernelPKfS0_Pfm --------------------------
	.section	.nv.info._Z12vecMulKernelPKfS0_Pfm,"",@"SHT_CUDA_INFO"
	.sectionflags	@""
	.align	4


	//----- nvinfo : EIATTR_CUDA_API_VERSION
	.align		4
        /*0000*/ 	.byte	0x04, 0x37
        /*0002*/ 	.short	(.L_7 - .L_6)
.L_6:
        /*0004*/ 	.word	0x00000082


	//----- nvinfo : EIATTR_KPARAM_INFO
	.align		4
.L_7:
        /*0008*/ 	.byte	0x04, 0x17
        /*000a*/ 	.short	(.L_9 - .L_8)
.L_8:
        /*000c*/ 	.word	0x00000000
        /*0010*/ 	.short	0x0003
        /*0012*/ 	.short	0x0018
        /*0014*/ 	.byte	0x00, 0xf0, 0x21, 0x00


	//----- nvinfo : EIATTR_KPARAM_INFO
	.align		4
.L_9:
        /*0018*/ 	.byte	0x04, 0x17
        /*001a*/ 	.short	(.L_11 - .L_10)
.L_10:
        /*001c*/ 	.word	0x00000000
        /*0020*/ 	.short	0x0002
        /*0022*/ 	.short	0x0010
        /*0024*/ 	.byte	0x00, 0xf5, 0x21, 0x00


	//----- nvinfo : EIATTR_KPARAM_INFO
	.align		4
.L_11:
        /*0028*/ 	.byte	0x04, 0x17
        /*002a*/ 	.short	(.L_13 - .L_12)
.L_12:
        /*002c*/ 	.word	0x00000000
        /*0030*/ 	.short	0x0001
        /*0032*/ 	.short	0x0008
        /*0034*/ 	.byte	0x00, 0xf5, 0x21, 0x00


	//----- nvinfo : EIATTR_KPARAM_INFO
	.align		4
.L_13:
        /*0038*/ 	.byte	0x04, 0x17
        /*003a*/ 	.short	(.L_15 - .L_14)
.L_14:
        /*003c*/ 	.word	0x00000000
        /*0040*/ 	.short	0x0000
        /*0042*/ 	.short	0x0000
        /*0044*/ 	.byte	0x00, 0xf5, 0x21, 0x00


	//----- nvinfo : EIATTR_SPARSE_MMA_MASK
	.align		4
.L_15:
        /*0048*/ 	.byte	0x03, 0x50
        /*004a*/ 	.short	0x0000


	//----- nvinfo : EIATTR_MAXREG_COUNT
	.align		4
        /*004c*/ 	.byte	0x03, 0x1b
        /*004e*/ 	.short	0x00ff


	//----- nvinfo : EIATTR_MERCURY_ISA_VERSION
	.align		4
        /*0050*/ 	.byte	0x03, 0x5f
        /*0052*/ 	.short	0x0101


	//----- nvinfo : EIATTR_VRC_CTA_INIT_COUNT
	.align		4
        /*0054*/ 	.byte	0x02, 0x4a
	.zero		1
	.zero		1


	//----- nvinfo : EIATTR_EXIT_INSTR_OFFSETS
	.align		4
        /*0058*/ 	.byte	0x04, 0x1c
        /*005a*/ 	.short	(.L_17 - .L_16)


	//   ....[0]....
.L_16:
        /*005c*/ 	.word	0x00000080


	//   ....[1]....
        /*0060*/ 	.word	0x00000180


	//----- nvinfo : EIATTR_CBANK_PARAM_SIZE
	.align		4
.L_17:
        /*0064*/ 	.byte	0x03, 0x19
        /*0066*/ 	.short	0x0020


	//----- nvinfo : EIATTR_PARAM_CBANK
	.align		4
        /*0068*/ 	.byte	0x04, 0x0a
        /*006a*/ 	.short	(.L_19 - .L_18)
	.align		4
.L_18:
        /*006c*/ 	.word	index@(.nv.constant0._Z12vecMulKernelPKfS0_Pfm)
        /*0070*/ 	.short	0x0380
        /*0072*/ 	.short	0x0020


	//----- nvinfo : EIATTR_SW_WAR
	.align		4
.L_19:
        /*0074*/ 	.byte	0x04, 0x36
        /*0076*/ 	.short	(.L_21 - .L_20)
.L_20:
        /*0078*/ 	.word	0x00000008
.L_21:


//--------------------- .nv.callgraph             --------------------------
	.section	.nv.callgraph,"",@"SHT_CUDA_CALLGRAPH"
	.align	4
	.sectionentsize	8
	.align		4
        /*0000*/ 	.word	0x00000000
	.align		4
        /*0004*/ 	.word	0xffffffff
	.align		4
        /*0008*/ 	.word	0x00000000
	.align		4
        /*000c*/ 	.word	0xfffffffe
	.align		4
        /*0010*/ 	.word	0x00000000
	.align		4
        /*0014*/ 	.word	0xfffffffd
	.align		4
        /*0018*/ 	.word	0x00000000
	.align		4
        /*001c*/ 	.word	0xfffffffc


//--------------------- .text._Z12vecMulKernelPKfS0_Pfm --------------------------
	.section	.text._Z12vecMulKernelPKfS0_Pfm,"ax",@progbits
	.align	128
        .global         _Z12vecMulKernelPKfS0_Pfm
        .type           _Z12vecMulKernelPKfS0_Pfm,@function
        .size           _Z12vecMulKernelPKfS0_Pfm,(.L_x_1 - _Z12vecMulKernelPKfS0_Pfm)
        .other          _Z12vecMulKernelPKfS0_Pfm,@"STO_CUDA_ENTRY STV_DEFAULT"
_Z12vecMulKernelPKfS0_Pfm:
.text._Z12vecMulKernelPKfS0_Pfm:
[----:B------:R-:W-:Y:S01]  /*0000*/  LDC R1, c[0x0][0x37c] ;  /* 0x0000df00ff017b82 */ /* 0x000fe20000000800 */
[----:B------:R-:W0:Y:S07]  /*0010*/  S2R R3, SR_TID.X ;  /* 0x0000000000037919 */ /* 0x000e2e0000002100 */
[----:B------:R-:W0:Y:S01]  /*0020*/  S2UR UR4, SR_CTAID.X ;  /* 0x00000000000479c3 */ /* 0x000e220000002500 */
[----:B------:R-:W1:Y:S07]  /*0030*/  LDCU.64 UR6, c[0x0][0x398] ;  /* 0x00007300ff0677ac */ /* 0x000e6e0008000a00 */
[----:B------:R-:W0:Y:S02]  /*0040*/  LDC R0, c[0x0][0x360] ;  /* 0x0000d800ff007b82 */ /* 0x000e240000000800 */
[----:B0-----:R-:W-:-:S05]  /*0050*/  IMAD R0, R0, UR4, R3 ;  /* 0x0000000400007c24 */ /* 0x001fca000f8e0203 */
[----:B-1----:R-:W-:-:S04]  /*0060*/  ISETP.GE.U32.AND P0, PT, R0, UR6, PT ;  /* 0x0000000600007c0c */ /* 0x002fc8000bf06070 */
[----:B------:R-:W-:-:S13]  /*0070*/  ISETP.GE.U32.AND.EX P0, PT, RZ, UR7, PT, P0 ;  /* 0x00000007ff007c0c */ /* 0x000fda000bf06100 */
[----:B------:R-:W-:Y:S05]  /*0080*/  @P0 EXIT ;  /* 0x000000000000094d */ /* 0x000fea0003800000 */
[----:B------:R-:W0:Y:S01]  /*0090*/  LDCU.128 UR8, c[0x0][0x380] ;  /* 0x00007000ff0877ac */ /* 0x000e220008000c00 */
[----:B------:R-:W-:Y:S01]  /*00a0*/  IMAD.SHL.U32 R6, R0, 0x4, RZ ;  /* 0x0000000400067824 */ /* 0x000fe200078e00ff */
[----:B------:R-:W-:Y:S01]  /*00b0*/  SHF.R.U32.HI R0, RZ, 0x1e, R0 ;  /* 0x0000001eff007819 */ /* 0x000fe20000011600 */
[----:B------:R-:W1:Y:S01]  /*00c0*/  LDCU.64 UR4, c[0x0][0x358] ;  /* 0x00006b00ff0477ac */ /* 0x000e620008000a00 */
[----:B------:R-:W2:Y:S02]  /*00d0*/  LDCU.64 UR6, c[0x0][0x390] ;  /* 0x00007200ff0677ac */ /* 0x000ea40008000a00 */
[C---:B0-----:R-:W-:Y:S02]  /*00e0*/  IADD3 R4, P1, PT, R6.reuse, UR10, RZ ;  /* 0x0000000a06047c10 */ /* 0x041fe4000ff3e0ff */
[----:B------:R-:W-:Y:S02]  /*00f0*/  IADD3 R2, P0, PT, R6, UR8, RZ ;  /* 0x0000000806027c10 */ /* 0x000fe4000ff1e0ff */
[----:B------:R-:W-:-:S02]  /*0100*/  IADD3.X R5, PT, PT, R0, UR11, RZ, P1, !PT ;  /* 0x0000000b00057c10 */ /* 0x000fc40008ffe4ff */
[----:B------:R-:W-:-:S04]  /*0110*/  IADD3.X R3, PT, PT, R0, UR9, RZ, P0, !PT ;  /* 0x0000000900037c10 */ /* 0x000fc800087fe4ff */
[----:B-1----:R-:W3:Y:S04]  /*0120*/  LDG.E R5, desc[UR4][R4.64] ;  /* 0x0000000404057981 */ /* 0x002ee8000c1e1900 */
[----:B------:R-:W3:Y:S01]  /*0130*/  LDG.E R2, desc[UR4][R2.64] ;  /* 0x0000000402027981 */ /* 0x000ee2000c1e1900 */
[----:B--2---:R-:W-:-:S04]  /*0140*/  IADD3 R6, P0, PT, R6, UR6, RZ ;  /* 0x0000000606067c10 */ /* 0x004fc8000ff1e0ff */
[----:B------:R-:W-:Y:S01]  /*0150*/  IADD3.X R7, PT, PT, R0, UR7, RZ, P0, !PT ;  /* 0x0000000700077c10 */ /* 0x000fe200087fe4ff */
[----:B---3--:R-:W-:-:S05]  /*0160*/  FMUL R9, R2, R5 ;  /* 0x0000000502097220 */ /* 0x008fca0000400000 */
[----:B------:R-:W-:Y:S01]  /*0170*/  STG.E desc[UR4][R6.64], R9 ;  /* 0x0000000906007986 */ /* 0x000fe2000c101904 */
[----:B------:R-:W-:Y:S05]  /*0180*/  EXIT ;  /* 0x000000000000794d */ /* 0x000fea0003800000 */
.L_x_0:
[----:B------:R-:W-:-:S00]  /*0190*/  BRA `(.L_x_0) ;  /* 0xfffffffc00fc7947 */ /* 0x000fc0000383ffff */
[----:B------:R-:W-:-:S00]  /*01a0*/  NOP ;  /* 0x0000000000007918 */ /* 0x000fc00000000000 */
        /* <DEDUP_REMOVED lines=13> */
.L_x_1:


//--------------------- .nv.shared.reserved.0     --------------------------
	.section	.nv.shared.reserved.0,"aw",@nobits
	.weak		__nv_reservedSMEM_offset_0_alias
	.size		__nv_reservedSMEM_offset_0_alias, 0, 64
	.other		__nv_reservedSMEM_offset_0_alias,@"STO_CUDA_RESERVED_SHARED STV_DEFAULT"
__nv_reservedSMEM_offset_0_alias:
	.zero		0
	.zero		64


//--------------------- .nv.constant0._Z12vecMulKernelPKfS0_Pfm --------------------------
	.section	.nv.constant0._Z12vecMulKernelPKfS0_Pfm,"a",@progbits
	.sectionflags	@""
	.align	4
.nv.constant0._Z12vecMulKernelPKfS0_Pfm:
	.zero		928


//--------------------- SYMBOLS --------------------------

	.type		.nv.reservedSmem.offset0,@object
	.size		.nv.reservedSmem.offset0,0x4
